	.headerflags	@"EF_CUDA_TEXMODE_UNIFIED EF_CUDA_64BIT_ADDRESS EF_CUDA_ACCELERATORS EF_CUDA_SM90 EF_CUDA_VIRTUAL_SM(EF_CUDA_SM90)"
	.elftype	@"ET_EXEC"


//--------------------- .nv.info                  --------------------------
	.section	.nv.info,"",@"SHT_CUDA_INFO"
	.align	4


	//----- nvinfo : EIATTR_REGCOUNT
	.align		4
        /*0000*/ 	.byte	0x04, 0x2f
        /*0002*/ 	.short	(.L_1 - .L_0)
	.align		4
.L_0:
        /*0004*/ 	.word	index@(triton_poi_fused_addmm_relu_6)
        /*0008*/ 	.word	0x0000000c


	//----- nvinfo : EIATTR_MIN_STACK_SIZE
	.align		4
.L_1:
        /*000c*/ 	.byte	0x04, 0x12
        /*000e*/ 	.short	(.L_3 - .L_2)
	.align		4
.L_2:
        /*0010*/ 	.word	index@(triton_poi_fused_addmm_relu_6)
        /*0014*/ 	.word	0x00000000


	//----- nvinfo : EIATTR_FRAME_SIZE
	.align		4
.L_3:
        /*0018*/ 	.byte	0x04, 0x11
        /*001a*/ 	.short	(.L_5 - .L_4)
	.align		4
.L_4:
        /*001c*/ 	.word	index@(triton_poi_fused_addmm_relu_6)
        /*0020*/ 	.word	0x00000000


	//----- nvinfo : EIATTR_MIN_STACK_SIZE
	.align		4
.L_5:
        /*0024*/ 	.byte	0x04, 0x12
        /*0026*/ 	.short	(.L_7 - .L_6)
	.align		4
.L_6:
        /*0028*/ 	.word	index@(triton_poi_fused_addmm_relu_6)
        /*002c*/ 	.word	0x00000000
.L_7:


//--------------------- .nv.info.triton_poi_fused_addmm_relu_6 --------------------------
	.section	.nv.info.triton_poi_fused_addmm_relu_6,"",@"SHT_CUDA_INFO"
	.sectionflags	@""
	.align	4


	//----- nvinfo : EIATTR_CUDA_API_VERSION
	.align		4
        /*0000*/ 	.byte	0x04, 0x37
        /*0002*/ 	.short	(.L_9 - .L_8)
.L_8:
        /*0004*/ 	.word	0x0000007c


	//----- nvinfo : EIATTR_KPARAM_INFO
	.align		4
.L_9:
        /*0008*/ 	.byte	0x04, 0x17
        /*000a*/ 	.short	(.L_11 - .L_10)
.L_10:
        /*000c*/ 	.word	0x00000000
        /*0010*/ 	.short	0x0002
        /*0012*/ 	.short	0x0010
        /*0014*/ 	.byte	0x00, 0xf0, 0x11, 0x00


	//----- nvinfo : EIATTR_KPARAM_INFO
	.align		4
.L_11:
        /*0018*/ 	.byte	0x04, 0x17
        /*001a*/ 	.short	(.L_13 - .L_12)
.L_12:
        /*001c*/ 	.word	0x00000000
        /*0020*/ 	.short	0x0001
        /*0022*/ 	.short	0x0008
        /*0024*/ 	.byte	0x00, 0xf4, 0x21, 0x00


	//----- nvinfo : EIATTR_KPARAM_INFO
	.align		4
.L_13:
        /*0028*/ 	.byte	0x04, 0x17
        /*002a*/ 	.short	(.L_15 - .L_14)
.L_14:
        /*002c*/ 	.word	0x00000000
        /*0030*/ 	.short	0x0000
        /*0032*/ 	.short	0x0000
        /*0034*/ 	.byte	0x00, 0xf4, 0x21, 0x00


	//----- nvinfo : EIATTR_SPARSE_MMA_MASK
	.align		4
.L_15:
        /*0038*/ 	.byte	0x03, 0x50
        /*003a*/ 	.short	0x0000


	//----- nvinfo : EIATTR_MAXREG_COUNT
	.align		4
        /*003c*/ 	.byte	0x03, 0x1b
        /*003e*/ 	.short	0x00ff


	//----- nvinfo : EIATTR_EXIT_INSTR_OFFSETS
	.align		4
        /*0040*/ 	.byte	0x04, 0x1c
        /*0042*/ 	.short	(.L_17 - .L_16)


	//   ....[0]....
.L_16:
        /*0044*/ 	.word	0x00000170


	//   ....[1]....
        /*0048*/ 	.word	0x00000190


	//----- nvinfo : EIATTR_REQNTID
	.align		4
.L_17:
        /*004c*/ 	.byte	0x04, 0x10
        /*004e*/ 	.short	(.L_19 - .L_18)
.L_18:
        /*0050*/ 	.word	0x00000080
        /*0054*/ 	.word	0x00000001
        /*0058*/ 	.word	0x00000001


	//----- nvinfo : EIATTR_CBANK_PARAM_SIZE
	.align		4
.L_19:
        /*005c*/ 	.byte	0x03, 0x19
        /*005e*/ 	.short	0x0014


	//----- nvinfo : EIATTR_PARAM_CBANK
	.align		4
        /*0060*/ 	.byte	0x04, 0x0a
        /*0062*/ 	.short	(.L_21 - .L_20)
	.align		4
.L_20:
        /*0064*/ 	.word	index@(.nv.constant0.triton_poi_fused_addmm_relu_6)
        /*0068*/ 	.short	0x0210
        /*006a*/ 	.short	0x0014


	//----- nvinfo : EIATTR_SW_WAR
	.align		4
.L_21:
        /*006c*/ 	.byte	0x04, 0x36
        /*006e*/ 	.short	(.L_23 - .L_22)
.L_22:
        /*0070*/ 	.word	0x00000008
.L_23:


//--------------------- .nv.callgraph             --------------------------
	.section	.nv.callgraph,"",@"SHT_CUDA_CALLGRAPH"
	.align	4
	.sectionentsize	8
	.align		4
        /*0000*/ 	.word	0x00000000
	.align		4
        /*0004*/ 	.word	0xffffffff
	.align		4
        /*0008*/ 	.word	0x00000000
	.align		4
        /*000c*/ 	.word	0xfffffffe
	.align		4
        /*0010*/ 	.word	0x00000000
	.align		4
        /*0014*/ 	.word	0xfffffffd
	.align		4
        /*0018*/ 	.word	0x00000000
	.align		4
        /*001c*/ 	.word	0xfffffffc


//--------------------- .text.triton_poi_fused_addmm_relu_6 --------------------------
	.section	.text.triton_poi_fused_addmm_relu_6,"ax",@progbits
	.align	128
        .global         triton_poi_fused_addmm_relu_6
        .type           triton_poi_fused_addmm_relu_6,@function
        .size           triton_poi_fused_addmm_relu_6,(.L_x_1 - triton_poi_fused_addmm_relu_6)
        .other          triton_poi_fused_addmm_relu_6,@"STO_CUDA_ENTRY STV_DEFAULT"
triton_poi_fused_addmm_relu_6:
.text.triton_poi_fused_addmm_relu_6:
[----:B------:R-:W0:Y:S02]  /*0000*/  LDC R1, c[0x0][0x28] ;  /* 0x00000a00ff017b82 */ /* 0x000e240000000800 */
[----:B------:R-:W1:Y:S01]  /*0010*/  S2R R0, SR_TID.X ;  /* 0x0000000000007919 */ /* 0x000e620000002100 */
[----:B------:R-:W2:Y:S01]  /*0020*/  LDC.64 R2, c[0x0][0x210] ;  /* 0x00008400ff027b82 */ /* 0x000ea20000000a00 */
[----:B------:R-:W-:Y:S01]  /*0030*/  ULDC.64 UR4, c[0x0][0x208] ;  /* 0x0000820000047ab9 */ /* 0x000fe20000000a00 */
[----:B------:R-:W3:Y:S06]  /*0040*/  S2R R7, SR_CTAID.X ;  /* 0x0000000000077919 */ /* 0x000eec0000002500 */
[----:B------:R-:W4:Y:S01]  /*0050*/  LDC.64 R4, c[0x0][0x218] ;  /* 0x00008600ff047b82 */ /* 0x000f220000000a00 */
[----:B-1----:R-:W-:-:S02]  /*0060*/  LOP3.LUT R0, R0, 0x7f, RZ, 0xc0, !PT ;  /* 0x0000007f00007812 */ /* 0x002fc400078ec0ff */
[----:B---3--:R-:W-:-:S03]  /*0070*/  SHF.R.S32.HI R6, RZ, 0x18, R7 ;  /* 0x00000018ff067819 */ /* 0x008fc60000011407 */
[----:B------:R-:W-:Y:S01]  /*0080*/  IMAD R7, R7, 0x80, R0 ;  /* 0x0000008007077824 */ /* 0x000fe200078e0200 */
[----:B------:R-:W-:-:S03]  /*0090*/  SGXT R0, R6, 0x1 ;  /* 0x000000010600781a */ /* 0x000fc60000000200 */
[C---:B--2---:R-:W-:Y:S01]  /*00a0*/  IMAD.WIDE R2, R7.reuse, 0x4, R2 ;  /* 0x0000000407027825 */ /* 0x044fe200078e0202 */
[----:B------:R-:W-:Y:S02]  /*00b0*/  ISETP.GE.AND P1, PT, R7, 0x200, PT ;  /* 0x000002000700780c */ /* 0x000fe40003f26270 */
[----:B------:R-:W-:-:S04]  /*00c0*/  LEA.HI R0, R0, R7, RZ, 0x7 ;  /* 0x0000000700007211 */ /* 0x000fc800078f38ff */
[----:B------:R-:W-:-:S05]  /*00d0*/  LOP3.LUT R0, R0, 0xffffff80, RZ, 0xc0, !PT ;  /* 0xffffff8000007812 */ /* 0x000fca00078ec0ff */
[----:B------:R-:W-:Y:S02]  /*00e0*/  IMAD.IADD R9, R7, 0x1, -R0 ;  /* 0x0000000107097824 */ /* 0x000fe400078e0a00 */
[----:B------:R-:W-:Y:S02]  /*00f0*/  IMAD.MOV.U32 R0, RZ, RZ, RZ ;  /* 0x000000ffff007224 */ /* 0x000fe400078e00ff */
[----:B------:R-:W-:Y:S02]  /*0100*/  IMAD.MOV.U32 R7, RZ, RZ, RZ ;  /* 0x000000ffff077224 */ /* 0x000fe400078e00ff */
[----:B----4-:R-:W-:Y:S02]  /*0110*/  IMAD.WIDE R4, R9, 0x4, R4 ;  /* 0x0000000409047825 */ /* 0x010fe400078e0204 */
[----:B------:R-:W2:Y:S04]  /*0120*/  @!P1 LDG.E R0, desc[UR4][R2.64] ;  /* 0x0000000402009981 */ /* 0x000ea8000c1e1900 */
[----:B------:R-:W2:Y:S02]  /*0130*/  @!P1 LDG.E.EL R7, desc[UR4][R4.64] ;  /* 0x0000000404079981 */ /* 0x000ea4000c2e1900 */
[----:B--2---:R-:W-:Y:S01]  /*0140*/  FADD R6, R7, R0 ;  /* 0x0000000007067221 */ /* 0x004fe20000000000 */
[----:B------:R-:W-:-:S04]  /*0150*/  FSETP.GEU.AND P0, PT, R0, -R7, PT ;  /* 0x800000070000720b */ /* 0x000fc80003f0e000 */
[----:B------:R-:W-:Y:S01]  /*0160*/  FSEL R7, R6, RZ, P0 ;  /* 0x000000ff06077208 */ /* 0x000fe20000000000 */
[----:B------:R-:W-:Y:S08]  /*0170*/  @P1 EXIT ;  /* 0x000000000000194d */ /* 0x000ff00003800000 */
[----:B------:R-:W-:Y:S01]  /*0180*/  STG.E desc[UR4][R2.64], R7 ;  /* 0x0000000702007986 */ /* 0x000fe2000c101904 */
[----:B------:R-:W-:Y:S05]  /*0190*/  EXIT ;  /* 0x000000000000794d */ /* 0x000fea0003800000 */
.L_x_0:
[----:B------:R-:W-:-:S00]  /*01a0*/  BRA `(.L_x_0) ;  /* 0xfffffffc00fc7947 */ /* 0x000fc0000383ffff */
[----:B------:R-:W-:-:S00]  /*01b0*/  NOP ;  /* 0x0000000000007918 */ /* 0x000fc00000000000 */
        /* <DEDUP_REMOVED lines=12> */
.L_x_1:


//--------------------- .nv.constant0.triton_poi_fused_addmm_relu_6 --------------------------
	.section	.nv.constant0.triton_poi_fused_addmm_relu_6,"a",@progbits
	.sectionflags	@""
	.align	4
.nv.constant0.triton_poi_fused_addmm_relu_6:
	.zero		548
